	.headerflags	@"EF_CUDA_TEXMODE_UNIFIED EF_CUDA_64BIT_ADDRESS EF_CUDA_ACCELERATORS EF_CUDA_SM90 EF_CUDA_VIRTUAL_SM(EF_CUDA_SM90)"
	.elftype	@"ET_EXEC"


//--------------------- .nv.info                  --------------------------
	.section	.nv.info,"",@"SHT_CUDA_INFO"
	.align	4


	//----- nvinfo : EIATTR_REGCOUNT
	.align		4
        /*0000*/ 	.byte	0x04, 0x2f
        /*0002*/ 	.short	(.L_3 - .L_2)
	.align		4
.L_2:
        /*0004*/ 	.word	index@(triton_poi_fused__native_batch_norm_legit_no_training_add_relu_50)
        /*0008*/ 	.word	0x0000001e


	//----- nvinfo : EIATTR_MIN_STACK_SIZE
	.align		4
.L_3:
        /*000c*/ 	.byte	0x04, 0x12
        /*000e*/ 	.short	(.L_5 - .L_4)
	.align		4
.L_4:
        /*0010*/ 	.word	index@(triton_poi_fused__native_batch_norm_legit_no_training_add_relu_50)
        /*0014*/ 	.word	0x00000000


	//----- nvinfo : EIATTR_FRAME_SIZE
	.align		4
.L_5:
        /*0018*/ 	.byte	0x04, 0x11
        /*001a*/ 	.short	(.L_7 - .L_6)
	.align		4
.L_6:
        /*001c*/ 	.word	index@(triton_poi_fused__native_batch_norm_legit_no_training_add_relu_50)
        /*0020*/ 	.word	0x00000000


	//----- nvinfo : EIATTR_MIN_STACK_SIZE
	.align		4
.L_7:
        /*0024*/ 	.byte	0x04, 0x12
        /*0026*/ 	.short	(.L_9 - .L_8)
	.align		4
.L_8:
        /*0028*/ 	.word	index@(triton_poi_fused__native_batch_norm_legit_no_training_add_relu_50)
        /*002c*/ 	.word	0x00000000
.L_9:


//--------------------- .nv.info.triton_poi_fused__native_batch_norm_legit_no_training_add_relu_50 --------------------------
	.section	.nv.info.triton_poi_fused__native_batch_norm_legit_no_training_add_relu_50,"",@"SHT_CUDA_INFO"
	.sectionflags	@""
	.align	4


	//----- nvinfo : EIATTR_CUDA_API_VERSION
	.align		4
        /*0000*/ 	.byte	0x04, 0x37
        /*0002*/ 	.short	(.L_11 - .L_10)
.L_10:
        /*0004*/ 	.word	0x0000007c


	//----- nvinfo : EIATTR_KPARAM_INFO
	.align		4
.L_11:
        /*0008*/ 	.byte	0x04, 0x17
        /*000a*/ 	.short	(.L_13 - .L_12)
.L_12:
        /*000c*/ 	.word	0x00000000
        /*0010*/ 	.short	0x0007
        /*0012*/ 	.short	0x0038
        /*0014*/ 	.byte	0x00, 0xf0, 0x11, 0x00


	//----- nvinfo : EIATTR_KPARAM_INFO
	.align		4
.L_13:
        /*0018*/ 	.byte	0x04, 0x17
        /*001a*/ 	.short	(.L_15 - .L_14)
.L_14:
        /*001c*/ 	.word	0x00000000
        /*0020*/ 	.short	0x0006
        /*0022*/ 	.short	0x0030
        /*0024*/ 	.byte	0x00, 0xf4, 0x21, 0x00


	//----- nvinfo : EIATTR_KPARAM_INFO
	.align		4
.L_15:
        /*0028*/ 	.byte	0x04, 0x17
        /*002a*/ 	.short	(.L_17 - .L_16)
.L_16:
        /*002c*/ 	.word	0x00000000
        /*0030*/ 	.short	0x0005
        /*0032*/ 	.short	0x0028
        /*0034*/ 	.byte	0x00, 0xf4, 0x21, 0x00


	//----- nvinfo : EIATTR_KPARAM_INFO
	.align		4
.L_17:
        /*0038*/ 	.byte	0x04, 0x17
        /*003a*/ 	.short	(.L_19 - .L_18)
.L_18:
        /*003c*/ 	.word	0x00000000
        /*0040*/ 	.short	0x0004
        /*0042*/ 	.short	0x0020
        /*0044*/ 	.byte	0x00, 0xf4, 0x21, 0x00


	//----- nvinfo : EIATTR_KPARAM_INFO
	.align		4
.L_19:
        /*0048*/ 	.byte	0x04, 0x17
        /*004a*/ 	.short	(.L_21 - .L_20)
.L_20:
        /*004c*/ 	.word	0x00000000
        /*0050*/ 	.short	0x0003
        /*0052*/ 	.short	0x0018
        /*0054*/ 	.byte	0x00, 0xf4, 0x21, 0x00


	//----- nvinfo : EIATTR_KPARAM_INFO
	.align		4
.L_21:
        /*0058*/ 	.byte	0x04, 0x17
        /*005a*/ 	.short	(.L_23 - .L_22)
.L_22:
        /*005c*/ 	.word	0x00000000
        /*0060*/ 	.short	0x0002
        /*0062*/ 	.short	0x0010
        /*0064*/ 	.byte	0x00, 0xf4, 0x21, 0x00


	//----- nvinfo : EIATTR_KPARAM_INFO
	.align		4
.L_23:
        /*0068*/ 	.byte	0x04, 0x17
        /*006a*/ 	.short	(.L_25 - .L_24)
.L_24:
        /*006c*/ 	.word	0x00000000
        /*0070*/ 	.short	0x0001
        /*0072*/ 	.short	0x0008
        /*0074*/ 	.byte	0x00, 0xf4, 0x21, 0x00


	//----- nvinfo : EIATTR_KPARAM_INFO
	.align		4
.L_25:
        /*0078*/ 	.byte	0x04, 0x17
        /*007a*/ 	.short	(.L_27 - .L_26)
.L_26:
        /*007c*/ 	.word	0x00000000
        /*0080*/ 	.short	0x0000
        /*0082*/ 	.short	0x0000
        /*0084*/ 	.byte	0x00, 0xf4, 0x21, 0x00


	//----- nvinfo : EIATTR_SPARSE_MMA_MASK
	.align		4
.L_27:
        /*0088*/ 	.byte	0x03, 0x50
        /*008a*/ 	.short	0x0000


	//----- nvinfo : EIATTR_MAXREG_COUNT
	.align		4
        /*008c*/ 	.byte	0x03, 0x1b
        /*008e*/ 	.short	0x00ff


	//----- nvinfo : EIATTR_EXIT_INSTR_OFFSETS
	.align		4
        /*0090*/ 	.byte	0x04, 0x1c
        /*0092*/ 	.short	(.L_29 - .L_28)


	//   ....[0]....
.L_28:
        /*0094*/ 	.word	0x00000620


	//----- nvinfo : EIATTR_REQNTID
	.align		4
.L_29:
        /*0098*/ 	.byte	0x04, 0x10
        /*009a*/ 	.short	(.L_31 - .L_30)
.L_30:
        /*009c*/ 	.word	0x00000080
        /*00a0*/ 	.word	0x00000001
        /*00a4*/ 	.word	0x00000001


	//----- nvinfo : EIATTR_CBANK_PARAM_SIZE
	.align		4
.L_31:
        /*00a8*/ 	.byte	0x03, 0x19
        /*00aa*/ 	.short	0x003c


	//----- nvinfo : EIATTR_PARAM_CBANK
	.align		4
        /*00ac*/ 	.byte	0x04, 0x0a
        /*00ae*/ 	.short	(.L_33 - .L_32)
	.align		4
.L_32:
        /*00b0*/ 	.word	index@(.nv.constant0.triton_poi_fused__native_batch_norm_legit_no_training_add_relu_50)
        /*00b4*/ 	.short	0x0210
        /*00b6*/ 	.short	0x003c


	//----- nvinfo : EIATTR_SW_WAR
	.align		4
.L_33:
        /*00b8*/ 	.byte	0x04, 0x36
        /*00ba*/ 	.short	(.L_35 - .L_34)
.L_34:
        /*00bc*/ 	.word	0x00000008
.L_35:


//--------------------- .nv.callgraph             --------------------------
	.section	.nv.callgraph,"",@"SHT_CUDA_CALLGRAPH"
	.align	4
	.sectionentsize	8
	.align		4
        /*0000*/ 	.word	0x00000000
	.align		4
        /*0004*/ 	.word	0xffffffff
	.align		4
        /*0008*/ 	.word	0x00000000
	.align		4
        /*000c*/ 	.word	0xfffffffe
	.align		4
        /*0010*/ 	.word	0x00000000
	.align		4
        /*0014*/ 	.word	0xfffffffd
	.align		4
        /*0018*/ 	.word	0x00000000
	.align		4
        /*001c*/ 	.word	0xfffffffc


//--------------------- .nv.constant4             --------------------------
	.section	.nv.constant4,"a",@progbits
	.align	8
	.align		8
.nv.constant4:
        /*0000*/ 	.dword	_$_str
	.align		8
        /*0008*/ 	.dword	_$_str_$_2


//--------------------- .text.triton_poi_fused__native_batch_norm_legit_no_training_add_relu_50 --------------------------
	.section	.text.triton_poi_fused__native_batch_norm_legit_no_training_add_relu_50,"ax",@progbits
	.align	128
        .global         triton_poi_fused__native_batch_norm_legit_no_training_add_relu_50
        .type           triton_poi_fused__native_batch_norm_legit_no_training_add_relu_50,@function
        .size           triton_poi_fused__native_batch_norm_legit_no_training_add_relu_50,(.L_x_1 - triton_poi_fused__native_batch_norm_legit_no_training_add_relu_50)
        .other          triton_poi_fused__native_batch_norm_legit_no_training_add_relu_50,@"STO_CUDA_ENTRY STV_DEFAULT"
triton_poi_fused__native_batch_norm_legit_no_training_add_relu_50:
.text.triton_poi_fused__native_batch_norm_legit_no_training_add_relu_50:
[----:B------:R-:W-:Y:S01]  /*0000*/  LDC R1, c[0x0][0x28] ;  /* 0x00000a00ff017b82 */ /* 0x000fe20000000800 */
[----:B------:R-:W1:Y:S07]  /*0010*/  S2R R0, SR_TID.X ;  /* 0x0000000000007919 */ /* 0x000e6e0000002100 */
[----:B------:R-:W2:Y:S01]  /*0020*/  LDC.64 R4, c[0x0][0x220] ;  /* 0x00008800ff047b82 */ /* 0x000ea20000000a00 */
[----:B------:R-:W-:Y:S01]  /*0030*/  ULDC.64 UR4, c[0x0][0x208] ;  /* 0x0000820000047ab9 */ /* 0x000fe20000000a00 */
[----:B------:R-:W3:Y:S06]  /*0040*/  S2R R7, SR_CTAID.X ;  /* 0x0000000000077919 */ /* 0x000eec0000002500 */
[----:B------:R-:W4:Y:S08]  /*0050*/  LDC.64 R8, c[0x0][0x210] ;  /* 0x00008400ff087b82 */ /* 0x000f300000000a00 */
[----:B------:R-:W5:Y:S08]  /*0060*/  LDC.64 R12, c[0x0][0x218] ;  /* 0x00008600ff0c7b82 */ /* 0x000f700000000a00 */
[----:B------:R-:W5:Y:S01]  /*0070*/  LDC.64 R16, c[0x0][0x228] ;  /* 0x00008a00ff107b82 */ /* 0x000f620000000a00 */
[----:B-1----:R-:W-:-:S07]  /*0080*/  SHF.L.U32 R0, R0, 0x2, RZ ;  /* 0x0000000200007819 */ /* 0x002fce00000006ff */
[----:B------:R-:W1:Y:S01]  /*0090*/  LDC.64 R20, c[0x0][0x230] ;  /* 0x00008c00ff147b82 */ /* 0x000e620000000a00 */
[----:B---3--:R-:W-:Y:S02]  /*00a0*/  SHF.R.S32.HI R3, RZ, 0x16, R7 ;  /* 0x00000016ff037819 */ /* 0x008fe40000011407 */
[----:B------:R-:W-:Y:S02]  /*00b0*/  LOP3.LUT R0, R0, 0x1fc, RZ, 0xc0, !PT ;  /* 0x000001fc00007812 */ /* 0x000fe400078ec0ff */
[----:B------:R-:W-:-:S03]  /*00c0*/  SGXT R3, R3, 0x1 ;  /* 0x000000010303781a */ /* 0x000fc60000000200 */
[----:B------:R-:W3:Y:S01]  /*00d0*/  LDC.64 R24, c[0x0][0x238] ;  /* 0x00008e00ff187b82 */ /* 0x000ee20000000a00 */
[----:B------:R-:W-:-:S04]  /*00e0*/  LEA R0, R7, R0, 0x9 ;  /* 0x0000000007007211 */ /* 0x000fc800078e48ff */
[----:B------:R-:W-:-:S04]  /*00f0*/  LEA.HI R3, R3, R0, RZ, 0xa ;  /* 0x0000000003037211 */ /* 0x000fc800078f50ff */
[----:B------:R-:W-:-:S04]  /*0100*/  LOP3.LUT R3, R3, 0xfffffc00, RZ, 0xc0, !PT ;  /* 0xfffffc0003037812 */ /* 0x000fc800078ec0ff */
[----:B------:R-:W-:-:S05]  /*0110*/  IADD3 R2, R0, -R3, RZ ;  /* 0x8000000300027210 */ /* 0x000fca0007ffe0ff */
[----:B--2---:R-:W-:-:S06]  /*0120*/  IMAD.WIDE R4, R2, 0x4, R4 ;  /* 0x0000000402047825 */ /* 0x004fcc00078e0204 */
[----:B------:R-:W2:Y:S01]  /*0130*/  LDG.E.EL.128 R4, desc[UR4][R4.64] ;  /* 0x0000000404047981 */ /* 0x000ea2000c2e1d00 */
[----:B----4-:R-:W-:-:S04]  /*0140*/  IMAD.WIDE R8, R0, 0x4, R8 ;  /* 0x0000000400087825 */ /* 0x010fc800078e0208 */
[C---:B-----5:R-:W-:Y:S02]  /*0150*/  IMAD.WIDE R12, R2.reuse, 0x4, R12 ;  /* 0x00000004020c7825 */ /* 0x060fe400078e020c */
[----:B------:R-:W4:Y:S04]  /*0160*/  LDG.E.128 R8, desc[UR4][R8.64] ;  /* 0x0000000408087981 */ /* 0x000f28000c1e1d00 */
[----:B------:R-:W4:Y:S01]  /*0170*/  LDG.E.EL.128 R12, desc[UR4][R12.64] ;  /* 0x000000040c0c7981 */ /* 0x000f22000c2e1d00 */
[----:B0-----:R-:W-:-:S04]  /*0180*/  IMAD.WIDE R16, R2, 0x4, R16 ;  /* 0x0000000402107825 */ /* 0x001fc800078e0210 */
[----:B-1----:R-:W-:Y:S02]  /*0190*/  IMAD.WIDE R20, R2, 0x4, R20 ;  /* 0x0000000402147825 */ /* 0x002fe400078e0214 */
[----:B------:R-:W5:Y:S02]  /*01a0*/  LDG.E.EL.128 R16, desc[UR4][R16.64] ;  /* 0x0000000410107981 */ /* 0x000f64000c2e1d00 */
[----:B---3--:R-:W-:Y:S02]  /*01b0*/  IMAD.WIDE R24, R0, 0x4, R24 ;  /* 0x0000000400187825 */ /* 0x008fe400078e0218 */
[----:B------:R-:W5:Y:S04]  /*01c0*/  LDG.E.EL.128 R20, desc[UR4][R20.64] ;  /* 0x0000000414147981 */ /* 0x000f68000c2e1d00 */
[----:B------:R-:W3:Y:S01]  /*01d0*/  LDG.E.128 R24, desc[UR4][R24.64] ;  /* 0x0000000418187981 */ /* 0x000ee2000c1e1d00 */
[----:B--2---:R-:W-:Y:S01]  /*01e0*/  FADD R2, R4, 9.9999997473787516356e-06 ;  /* 0x3727c5ac04027421 */ /* 0x004fe20000000000 */
[----:B------:R-:W-:-:S05]  /*01f0*/  FADD R3, R5, 9.9999997473787516356e-06 ;  /* 0x3727c5ac05037421 */ /* 0x000fca0000000000 */
[----:B------:R-:W0:Y:S01]  /*0200*/  MUFU.SQRT R2, R2 ;  /* 0x0000000200027308 */ /* 0x000e220000002000 */
[----:B------:R-:W-:Y:S01]  /*0210*/  FADD R6, R6, 9.9999997473787516356e-06 ;  /* 0x3727c5ac06067421 */ /* 0x000fe20000000000 */
[----:B------:R-:W-:-:S06]  /*0220*/  FADD R7, R7, 9.9999997473787516356e-06 ;  /* 0x3727c5ac07077421 */ /* 0x000fcc0000000000 */
[----:B------:R-:W1:Y:S08]  /*0230*/  MUFU.SQRT R3, R3 ;  /* 0x0000000300037308 */ /* 0x000e700000002000 */
[----:B------:R2:W3:Y:S01]  /*0240*/  MUFU.SQRT R4, R6 ;  /* 0x0000000600047308 */ /* 0x0004e20000002000 */
[----:B0-----:R-:W-:-:S07]  /*0250*/  FSETP.GT.AND P6, PT, R2, 8.50705917302346158658e+37, PT ;  /* 0x7e8000000200780b */ /* 0x001fce0003fc4000 */
[----:B------:R0:W4:Y:S01]  /*0260*/  MUFU.SQRT R5, R7 ;  /* 0x0000000700057308 */ /* 0x0001220000002000 */
[----:B--2---:R-:W-:Y:S01]  /*0270*/  HFMA2.MMA R6, -RZ, RZ, 1.625, 0 ;  /* 0x3e800000ff067435 */ /* 0x004fe200000001ff */
[C---:B-1----:R-:W-:Y:S02]  /*0280*/  FSETP.GT.AND P4, PT, R3.reuse, 8.50705917302346158658e+37, PT ;  /* 0x7e8000000300780b */ /* 0x042fe40003f84000 */
[----:B------:R-:W-:Y:S02]  /*0290*/  FSETP.GEU.AND P5, PT, R2, 1.175494350822287508e-38, PT ;  /* 0x008000000200780b */ /* 0x000fe40003fae000 */
[----:B------:R-:W-:Y:S02]  /*02a0*/  FSETP.GEU.AND P3, PT, R3, 1.175494350822287508e-38, PT ;  /* 0x008000000300780b */ /* 0x000fe40003f6e000 */
[----:B---3--:R-:W-:Y:S01]  /*02b0*/  FSETP.GT.AND P2, PT, R4, 8.50705917302346158658e+37, PT ;  /* 0x7e8000000400780b */ /* 0x008fe20003f44000 */
[----:B------:R-:W-:Y:S01]  /*02c0*/  @P6 FMUL R2, R2, 0.25 ;  /* 0x3e80000002026820 */ /* 0x000fe20000400000 */
[----:B------:R-:W-:-:S02]  /*02d0*/  FSETP.GEU.AND P0, PT, R4, 1.175494350822287508e-38, PT ;  /* 0x008000000400780b */ /* 0x000fc40003f0e000 */
[----:B0-----:R-:W-:Y:S02]  /*02e0*/  FSEL R7, R6, 1, P6 ;  /* 0x3f80000006077808 */ /* 0x001fe40003000000 */
[C---:B----4-:R-:W-:Y:S02]  /*02f0*/  FSETP.GT.AND P1, PT, R5.reuse, 8.50705917302346158658e+37, PT ;  /* 0x7e8000000500780b */ /* 0x050fe40003f24000 */
[----:B------:R-:W-:Y:S01]  /*0300*/  FSETP.GEU.AND P6, PT, R5, 1.175494350822287508e-38, PT ;  /* 0x008000000500780b */ /* 0x000fe20003fce000 */
[----:B------:R-:W-:Y:S01]  /*0310*/  @P4 FMUL R3, R3, 0.25 ;  /* 0x3e80000003034820 */ /* 0x000fe20000400000 */
[----:B------:R-:W-:-:S03]  /*0320*/  @!P5 FMUL R2, R2, 16777216 ;  /* 0x4b8000000202d820 */ /* 0x000fc60000400000 */
[----:B------:R-:W-:Y:S01]  /*0330*/  @!P3 FMUL R3, R3, 16777216 ;  /* 0x4b8000000303b820 */ /* 0x000fe20000400000 */
[----:B------:R-:W-:-:S05]  /*0340*/  @P2 FMUL R4, R4, 0.25 ;  /* 0x3e80000004042820 */ /* 0x000fca0000400000 */
[----:B------:R-:W-:Y:S01]  /*0350*/  @P1 FMUL R5, R5, 0.25 ;  /* 0x3e80000005051820 */ /* 0x000fe20000400000 */
[----:B------:R-:W0:Y:S01]  /*0360*/  MUFU.RCP R2, R2 ;  /* 0x0000000200027308 */ /* 0x000e220000001000 */
[----:B------:R-:W-:Y:S02]  /*0370*/  @!P0 FMUL R4, R4, 16777216 ;  /* 0x4b80000004048820 */ /* 0x000fe40000400000 */
[----:B------:R-:W-:-:S05]  /*0380*/  @!P6 FMUL R5, R5, 16777216 ;  /* 0x4b8000000505e820 */ /* 0x000fca0000400000 */
[----:B------:R-:W1:Y:S01]  /*0390*/  MUFU.RCP R3, R3 ;  /* 0x0000000300037308 */ /* 0x000e620000001000 */
[----:B------:R-:W-:Y:S01]  /*03a0*/  FADD R10, R10, -R14 ;  /* 0x8000000e0a0a7221 */ /* 0x000fe20000000000 */
[----:B------:R-:W-:Y:S01]  /*03b0*/  FSEL R14, R6, 1, P4 ;  /* 0x3f800000060e7808 */ /* 0x000fe20002000000 */
[----:B------:R-:W-:-:S05]  /*03c0*/  FADD R9, R9, -R13 ;  /* 0x8000000d09097221 */ /* 0x000fca0000000000 */
[----:B------:R-:W2:Y:S01]  /*03d0*/  MUFU.RCP R4, R4 ;  /* 0x0000000400047308 */ /* 0x000ea20000001000 */
[----:B------:R-:W-:Y:S01]  /*03e0*/  @!P5 FMUL R7, R7, 16777216 ;  /* 0x4b8000000707d820 */ /* 0x000fe20000400000 */
[----:B------:R-:W-:Y:S01]  /*03f0*/  @!P3 FMUL R14, R14, 16777216 ;  /* 0x4b8000000e0eb820 */ /* 0x000fe20000400000 */
[----:B------:R-:W-:-:S05]  /*0400*/  FSEL R13, R6, 1, P2 ;  /* 0x3f800000060d7808 */ /* 0x000fca0001000000 */
[----:B------:R-:W3:Y:S01]  /*0410*/  MUFU.RCP R5, R5 ;  /* 0x0000000500057308 */ /* 0x000ee20000001000 */
[----:B------:R-:W-:Y:S01]  /*0420*/  FSEL R6, R6, 1, P1 ;  /* 0x3f80000006067808 */ /* 0x000fe20000800000 */
[----:B0-----:R-:W-:Y:S01]  /*0430*/  FMUL R7, R2, R7 ;  /* 0x0000000702077220 */ /* 0x001fe20000400000 */
[----:B-1----:R-:W-:Y:S01]  /*0440*/  FMUL R14, R3, R14 ;  /* 0x0000000e030e7220 */ /* 0x002fe20000400000 */
[----:B------:R-:W-:Y:S01]  /*0450*/  @!P0 FMUL R13, R13, 16777216 ;  /* 0x4b8000000d0d8820 */ /* 0x000fe20000400000 */
[----:B------:R-:W0:Y:S01]  /*0460*/  LDC.64 R2, c[0x0][0x240] ;  /* 0x00009000ff027b82 */ /* 0x000e220000000a00 */
[----:B------:R-:W-:Y:S01]  /*0470*/  @!P6 FMUL R6, R6, 16777216 ;  /* 0x4b8000000606e820 */ /* 0x000fe20000400000 */
[----:B------:R-:W-:Y:S01]  /*0480*/  FADD R11, R11, -R15 ;  /* 0x8000000f0b0b7221 */ /* 0x000fe20000000000 */
[----:B------:R-:W-:Y:S01]  /*0490*/  FADD R8, R8, -R12 ;  /* 0x8000000c08087221 */ /* 0x000fe20000000000 */
[----:B--2---:R-:W-:Y:S01]  /*04a0*/  FMUL R13, R4, R13 ;  /* 0x0000000d040d7220 */ /* 0x004fe20000400000 */
[----:B------:R-:W-:Y:S01]  /*04b0*/  FMUL R14, R14, R9 ;  /* 0x000000090e0e7220 */ /* 0x000fe20000400000 */
[----:B---3--:R-:W-:Y:S01]  /*04c0*/  FMUL R6, R5, R6 ;  /* 0x0000000605067220 */ /* 0x008fe20000400000 */
[----:B------:R-:W-:Y:S01]  /*04d0*/  FMUL R7, R7, R8 ;  /* 0x0000000807077220 */ /* 0x000fe20000400000 */
[----:B------:R-:W-:-:S02]  /*04e0*/  FMUL R13, R13, R10 ;  /* 0x0000000a0d0d7220 */ /* 0x000fc40000400000 */
[----:B------:R-:W-:Y:S01]  /*04f0*/  FMUL R6, R6, R11 ;  /* 0x0000000b06067220 */ /* 0x000fe20000400000 */
[----:B-----5:R-:W-:Y:S01]  /*0500*/  FFMA R7, R16, R7, R20 ;  /* 0x0000000710077223 */ /* 0x020fe20000000014 */
[----:B------:R-:W-:Y:S01]  /*0510*/  FFMA R14, R17, R14, R21 ;  /* 0x0000000e110e7223 */ /* 0x000fe20000000015 */
[----:B------:R-:W-:Y:S01]  /*0520*/  FFMA R13, R18, R13, R22 ;  /* 0x0000000d120d7223 */ /* 0x000fe20000000016 */
[----:B------:R-:W-:Y:S02]  /*0530*/  FFMA R6, R19, R6, R23 ;  /* 0x0000000613067223 */ /* 0x000fe40000000017 */
[----:B------:R-:W-:Y:S01]  /*0540*/  FSETP.GEU.AND P3, PT, R7, -R24, PT ;  /* 0x800000180700720b */ /* 0x000fe20003f6e000 */
[----:B------:R-:W-:Y:S01]  /*0550*/  FADD R7, R24, R7 ;  /* 0x0000000718077221 */ /* 0x000fe20000000000 */
[----:B------:R-:W-:Y:S01]  /*0560*/  FSETP.GEU.AND P2, PT, R14, -R25, PT ;  /* 0x800000190e00720b */ /* 0x000fe20003f4e000 */
[----:B------:R-:W-:Y:S01]  /*0570*/  FADD R14, R25, R14 ;  /* 0x0000000e190e7221 */ /* 0x000fe20000000000 */
[----:B------:R-:W-:Y:S01]  /*0580*/  FSETP.GEU.AND P1, PT, R13, -R26, PT ;  /* 0x8000001a0d00720b */ /* 0x000fe20003f2e000 */
[----:B------:R-:W-:Y:S01]  /*0590*/  FADD R13, R26, R13 ;  /* 0x0000000d1a0d7221 */ /* 0x000fe20000000000 */
[----:B------:R-:W-:Y:S01]  /*05a0*/  FSETP.GEU.AND P0, PT, R6, -R27, PT ;  /* 0x8000001b0600720b */ /* 0x000fe20003f0e000 */
[----:B------:R-:W-:Y:S01]  /*05b0*/  FADD R6, R27, R6 ;  /* 0x000000061b067221 */ /* 0x000fe20000000000 */
[----:B0-----:R-:W-:Y:S01]  /*05c0*/  IMAD.WIDE R2, R0, 0x4, R2 ;  /* 0x0000000400027825 */ /* 0x001fe200078e0202 */
[----:B------:R-:W-:-:S02]  /*05d0*/  SEL R8, R7, RZ, P3 ;  /* 0x000000ff07087207 */ /* 0x000fc40001800000 */
[----:B------:R-:W-:Y:S02]  /*05e0*/  SEL R9, R14, RZ, P2 ;  /* 0x000000ff0e097207 */ /* 0x000fe40001000000 */
[----:B------:R-:W-:Y:S02]  /*05f0*/  SEL R10, R13, RZ, P1 ;  /* 0x000000ff0d0a7207 */ /* 0x000fe40000800000 */
[----:B------:R-:W-:-:S05]  /*0600*/  SEL R11, R6, RZ, P0 ;  /* 0x000000ff060b7207 */ /* 0x000fca0000000000 */
[----:B------:R-:W-:Y:S01]  /*0610*/  STG.E.128 desc[UR4][R2.64], R8 ;  /* 0x0000000802007986 */ /* 0x000fe2000c101d04 */
[----:B------:R-:W-:Y:S05]  /*0620*/  EXIT ;  /* 0x000000000000794d */ /* 0x000fea0003800000 */
.L_x_0:
[----:B------:R-:W-:-:S00]  /*0630*/  BRA `(.L_x_0) ;  /* 0xfffffffc00fc7947 */ /* 0x000fc0000383ffff */
[----:B------:R-:W-:-:S00]  /*0640*/  NOP ;  /* 0x0000000000007918 */ /* 0x000fc00000000000 */
        /* <DEDUP_REMOVED lines=11> */
.L_x_1:


//--------------------- .nv.global.init           --------------------------
	.section	.nv.global.init,"aw",@progbits
.nv.global.init:
	.type		_$_str,@object
	.size		_$_str,(_$_str_$_2 - _$_str)
_$_str:
        /*0000*/ 	.byte	0x5f, 0x5f, 0x43, 0x55, 0x44, 0x41, 0x5f, 0x46, 0x54, 0x5a, 0x00
	.type		_$_str_$_2,@object
	.size		_$_str_$_2,(.L_1 - _$_str_$_2)
_$_str_$_2:
        /*000b*/ 	.byte	0x5f, 0x5f, 0x43, 0x55, 0x44, 0x41, 0x5f, 0x50, 0x52, 0x45, 0x43, 0x5f, 0x53, 0x51, 0x52, 0x54
        /*001b*/ 	.byte	0x00
.L_1:


//--------------------- .nv.constant0.triton_poi_fused__native_batch_norm_legit_no_training_add_relu_50 --------------------------
	.section	.nv.constant0.triton_poi_fused__native_batch_norm_legit_no_training_add_relu_50,"a",@progbits
	.sectionflags	@""
	.align	4
.nv.constant0.triton_poi_fused__native_batch_norm_legit_no_training_add_relu_50:
	.zero		588
